//
// Generated by NVIDIA NVVM Compiler
//
// Compiler Build ID: CL-36424714
// Cuda compilation tools, release 13.0, V13.0.88
// Based on NVVM 20.0.0
//

.version 9.0
.target sm_100
.address_size 64

	// .globl	_Z11countPrimesxPy

.visible .entry _Z11countPrimesxPy(
	.param .u64 _Z11countPrimesxPy_param_0,
	.param .u64 .ptr .align 1 _Z11countPrimesxPy_param_1
)
{
	.reg .pred 	%p<9>;
	.reg .b32 	%r<14>;
	.reg .b64 	%rd<46>;

	ld.param.u64 	%rd19, [_Z11countPrimesxPy_param_0];
	ld.param.u64 	%rd20, [_Z11countPrimesxPy_param_1];
	mov.u32 	%r2, %ctaid.x;
	mov.u32 	%r3, %ntid.x;
	mul.lo.s32 	%r1, %r2, %r3;
	mov.u32 	%r4, %nctaid.x;
	mul.lo.s32 	%r5, %r4, %r3;
	add.s64 	%rd1, %rd19, -1;
	cvt.s64.s32 	%rd2, %r5;
	or.b64  	%rd21, %rd1, %rd2;
	and.b64  	%rd22, %rd21, -4294967296;
	setp.ne.s64 	%p1, %rd22, 0;
	@%p1 bra 	$L__BB0_2;
	cvt.u32.u64 	%r6, %rd2;
	cvt.u32.u64 	%r7, %rd1;
	div.u32 	%r8, %r7, %r6;
	cvt.u64.u32 	%rd39, %r8;
	bra.uni 	$L__BB0_3;
$L__BB0_2:
	div.s64 	%rd39, %rd1, %rd2;
$L__BB0_3:
	mov.u32 	%r9, %tid.x;
	add.s32 	%r10, %r1, %r9;
	cvt.s64.s32 	%rd24, %r10;
	mad.lo.s64 	%rd40, %rd24, %rd39, %rd24;
	add.s64 	%rd25, %rd39, %rd40;
	add.s64 	%rd26, %rd25, 1;
	min.s64 	%rd7, %rd26, %rd19;
	setp.ge.s64 	%p2, %rd40, %rd7;
	mov.b64 	%rd45, 0;
	@%p2 bra 	$L__BB0_14;
	mov.b64 	%rd45, 0;
$L__BB0_5:
	mov.u64 	%rd8, %rd40;
	add.s64 	%rd40, %rd8, 1;
	setp.lt.s64 	%p3, %rd8, 1;
	mov.b64 	%rd28, 0;
	mov.u64 	%rd44, %rd28;
	@%p3 bra 	$L__BB0_13;
	setp.lt.u64 	%p4, %rd40, 4;
	mov.b64 	%rd29, 1;
	mov.u64 	%rd44, %rd29;
	@%p4 bra 	$L__BB0_13;
	mov.b64 	%rd42, 2;
	cvt.u32.u64 	%r12, %rd40;
	bra.uni 	$L__BB0_9;
$L__BB0_8:
	add.s64 	%rd11, %rd42, 1;
	mad.lo.s64 	%rd35, %rd42, %rd42, %rd42;
	add.s64 	%rd36, %rd35, %rd11;
	setp.gt.s64 	%p7, %rd36, %rd40;
	mov.u64 	%rd42, %rd11;
	mov.u64 	%rd44, %rd29;
	@%p7 bra 	$L__BB0_13;
$L__BB0_9:
	or.b64  	%rd31, %rd40, %rd42;
	and.b64  	%rd32, %rd31, -4294967296;
	setp.ne.s64 	%p5, %rd32, 0;
	@%p5 bra 	$L__BB0_11;
	cvt.u32.u64 	%r11, %rd42;
	rem.u32 	%r13, %r12, %r11;
	cvt.u64.u32 	%rd43, %r13;
	bra.uni 	$L__BB0_12;
$L__BB0_11:
	rem.u64 	%rd43, %rd40, %rd42;
$L__BB0_12:
	setp.ne.s64 	%p6, %rd43, 0;
	mov.u64 	%rd44, %rd28;
	@%p6 bra 	$L__BB0_8;
$L__BB0_13:
	add.s64 	%rd45, %rd44, %rd45;
	setp.lt.s64 	%p8, %rd40, %rd7;
	@%p8 bra 	$L__BB0_5;
$L__BB0_14:
	cvta.to.global.u64 	%rd37, %rd20;
	atom.global.add.u64 	%rd38, [%rd37], %rd45;
	ret;

}


// ===== COMPILED SASS (sm_100) =====

	.target	sm_100

	.elftype	@"ET_EXEC"


//--------------------- .note.nv.tkinfo           --------------------------
	.section	.note.nv.tkinfo,"",@"SHT_NOTE"
	.sectionflags	@"SHF_NOTE_NV_TKINFO"
	.tkinfo
        /*0018*/ 	.word	0x00000002
        /*0030*/ 	.string	""
        /*0030*/ 	.string	"ptxas"
        /*0030*/ 	.string	"Cuda compilation tools, release 13.0, V13.0.88"
        /*0030*/ 	.string	"Build cuda_13.0.r13.0/compiler.36424714_0"
        /*0030*/ 	.string	"-arch sm_100 -m 64 "



//--------------------- .note.nv.cuinfo           --------------------------
	.section	.note.nv.cuinfo,"",@"SHT_NOTE"
	.sectionflags	@"SHF_NOTE_NV_CUINFO"
        /*0018*/ 	.short	0x0002
        /*001a*/ 	.short	0x0064
        /*001c*/ 	.short	0x0082
	.zero		2


//--------------------- .nv.info                  --------------------------
	.section	.nv.info,"",@"SHT_CUDA_INFO"
	.align	4


	//----- nvinfo : EIATTR_REGCOUNT
	.align		4
        /*0000*/ 	.byte	0x04, 0x2f
        /*0002*/ 	.short	(.L_1 - .L_0)
	.align		4
.L_0:
        /*0004*/ 	.word	index@(_Z11countPrimesxPy)
        /*0008*/ 	.word	0x00000016


	//----- nvinfo : EIATTR_FRAME_SIZE
	.align		4
.L_1:
        /*000c*/ 	.byte	0x04, 0x11
        /*000e*/ 	.short	(.L_3 - .L_2)
	.align		4
.L_2:
        /*0010*/ 	.word	index@($__internal_1_$__cuda_sm20_rem_u64)
        /*0014*/ 	.word	0x00000000


	//----- nvinfo : EIATTR_FRAME_SIZE
	.align		4
.L_3:
        /*0018*/ 	.byte	0x04, 0x11
        /*001a*/ 	.short	(.L_5 - .L_4)
	.align		4
.L_4:
        /*001c*/ 	.word	index@($__internal_0_$__cuda_sm20_div_s64)
        /*0020*/ 	.word	0x00000000


	//----- nvinfo : EIATTR_FRAME_SIZE
	.align		4
.L_5:
        /*0024*/ 	.byte	0x04, 0x11
        /*0026*/ 	.short	(.L_7 - .L_6)
	.align		4
.L_6:
        /*0028*/ 	.word	index@(_Z11countPrimesxPy)
        /*002c*/ 	.word	0x00000000


	//----- nvinfo : EIATTR_MIN_STACK_SIZE
	.align		4
.L_7:
        /*0030*/ 	.byte	0x04, 0x12
        /*0032*/ 	.short	(.L_9 - .L_8)
	.align		4
.L_8:
        /*0034*/ 	.word	index@(_Z11countPrimesxPy)
        /*0038*/ 	.word	0x00000000
.L_9:


//--------------------- .nv.compat                --------------------------
	.section	.nv.compat,"",@"SHT_CUDA_COMPAT_INFO"
	.align	4
        /*0000*/ 	.byte	0x02, 0x09, 0x00, 0x00, 0x02, 0x02, 0x01, 0x00, 0x02, 0x05, 0x05, 0x00, 0x03, 0x07, 0x01, 0x01
        /*0010*/ 	.byte	0x02, 0x03, 0x00, 0x00, 0x02, 0x06, 0x01, 0x00, 0x04, 0x0b, 0x08, 0x00, 0x09, 0x00, 0x00, 0x00
        /*0020*/ 	.byte	0x00, 0x00, 0x00, 0x00


//--------------------- .nv.info._Z11countPrimesxPy --------------------------
	.section	.nv.info._Z11countPrimesxPy,"",@"SHT_CUDA_INFO"
	.sectionflags	@""
	.align	4


	//----- nvinfo : EIATTR_CUDA_API_VERSION
	.align		4
        /*0000*/ 	.byte	0x04, 0x37
        /*0002*/ 	.short	(.L_11 - .L_10)
.L_10:
        /*0004*/ 	.word	0x00000082


	//----- nvinfo : EIATTR_KPARAM_INFO
	.align		4
.L_11:
        /*0008*/ 	.byte	0x04, 0x17
        /*000a*/ 	.short	(.L_13 - .L_12)
.L_12:
        /*000c*/ 	.word	0x00000000
        /*0010*/ 	.short	0x0001
        /*0012*/ 	.short	0x0008
        /*0014*/ 	.byte	0x00, 0xf5, 0x21, 0x00


	//----- nvinfo : EIATTR_KPARAM_INFO
	.align		4
.L_13:
        /*0018*/ 	.byte	0x04, 0x17
        /*001a*/ 	.short	(.L_15 - .L_14)
.L_14:
        /*001c*/ 	.word	0x00000000
        /*0020*/ 	.short	0x0000
        /*0022*/ 	.short	0x0000
        /*0024*/ 	.byte	0x00, 0xf0, 0x21, 0x00


	//----- nvinfo : EIATTR_SPARSE_MMA_MASK
	.align		4
.L_15:
        /*0028*/ 	.byte	0x03, 0x50
        /*002a*/ 	.short	0x0000


	//----- nvinfo : EIATTR_MAXREG_COUNT
	.align		4
        /*002c*/ 	.byte	0x03, 0x1b
        /*002e*/ 	.short	0x00ff


	//----- nvinfo : EIATTR_MERCURY_ISA_VERSION
	.align		4
        /*0030*/ 	.byte	0x03, 0x5f
        /*0032*/ 	.short	0x0101


	//----- nvinfo : EIATTR_VRC_CTA_INIT_COUNT
	.align		4
        /*0034*/ 	.byte	0x02, 0x4a
	.zero		1
	.zero		1


	//----- nvinfo : EIATTR_EXIT_INSTR_OFFSETS
	.align		4
        /*0038*/ 	.byte	0x04, 0x1c
        /*003a*/ 	.short	(.L_17 - .L_16)


	//   ....[0]....
.L_16:
        /*003c*/ 	.word	0x000007e0


	//----- nvinfo : EIATTR_CRS_STACK_SIZE
	.align		4
.L_17:
        /*0040*/ 	.byte	0x04, 0x1e
        /*0042*/ 	.short	(.L_19 - .L_18)
.L_18:
        /*0044*/ 	.word	0x00000000


	//----- nvinfo : EIATTR_CBANK_PARAM_SIZE
	.align		4
.L_19:
        /*0048*/ 	.byte	0x03, 0x19
        /*004a*/ 	.short	0x0010


	//----- nvinfo : EIATTR_PARAM_CBANK
	.align		4
        /*004c*/ 	.byte	0x04, 0x0a
        /*004e*/ 	.short	(.L_21 - .L_20)
	.align		4
.L_20:
        /*0050*/ 	.word	index@(.nv.constant0._Z11countPrimesxPy)
        /*0054*/ 	.short	0x0380
        /*0056*/ 	.short	0x0010


	//----- nvinfo : EIATTR_SW_WAR
	.align		4
.L_21:
        /*0058*/ 	.byte	0x04, 0x36
        /*005a*/ 	.short	(.L_23 - .L_22)
.L_22:
        /*005c*/ 	.word	0x00000008
.L_23:


//--------------------- .nv.callgraph             --------------------------
	.section	.nv.callgraph,"",@"SHT_CUDA_CALLGRAPH"
	.align	4
	.sectionentsize	8
	.align		4
        /*0000*/ 	.word	0x00000000
	.align		4
        /*0004*/ 	.word	0xffffffff
	.align		4
        /*0008*/ 	.word	0x00000000
	.align		4
        /*000c*/ 	.word	0xfffffffe
	.align		4
        /*0010*/ 	.word	0x00000000
	.align		4
        /*0014*/ 	.word	0xfffffffd
	.align		4
        /*0018*/ 	.word	0x00000000
	.align		4
        /*001c*/ 	.word	0xfffffffc


//--------------------- .text._Z11countPrimesxPy  --------------------------
	.section	.text._Z11countPrimesxPy,"ax",@progbits
	.align	128
        .global         _Z11countPrimesxPy
        .type           _Z11countPrimesxPy,@function
        .size           _Z11countPrimesxPy,(.L_x_13 - _Z11countPrimesxPy)
        .other          _Z11countPrimesxPy,@"STO_CUDA_ENTRY STV_DEFAULT"
_Z11countPrimesxPy:
.text._Z11countPrimesxPy:
[----:B------:R-:W-:Y:S08]  /*0000*/  LDC R1, c[0x0][0x37c] ;  /* 0x0000df00ff017b82 */ /* 0x000ff00000000800 */
[----:B------:R-:W0:Y:S01]  /*0010*/  LDC.64 R4, c[0x0][0x380] ;  /* 0x0000e000ff047b82 */ /* 0x000e220000000a00 */
[----:B------:R-:W1:Y:S01]  /*0020*/  LDCU UR6, c[0x0][0x360] ;  /* 0x00006c00ff0677ac */ /* 0x000e620008000800 */
[----:B------:R-:W1:Y:S06]  /*0030*/  LDCU UR5, c[0x0][0x370] ;  /* 0x00006e00ff0577ac */ /* 0x000e6c0008000800 */
[----:B------:R-:W2:Y:S01]  /*0040*/  S2UR UR4, SR_CTAID.X ;  /* 0x00000000000479c3 */ /* 0x000ea20000002500 */
[----:B-1----:R-:W-:Y:S01]  /*0050*/  UIMAD UR5, UR6, UR5, URZ ;  /* 0x00000005060572a4 */ /* 0x002fe2000f8e02ff */
[----:B0-----:R-:W-:-:S03]  /*0060*/  IADD3 R0, P0, PT, R4, -0x1, RZ ;  /* 0xffffffff04007810 */ /* 0x001fc60007f1e0ff */
[----:B------:R-:W-:Y:S01]  /*0070*/  USHF.R.S32.HI UR7, URZ, 0x1f, UR5 ;  /* 0x0000001fff077899 */ /* 0x000fe20008011405 */
[----:B------:R-:W-:Y:S01]  /*0080*/  IADD3.X R5, PT, PT, R5, -0x1, RZ, P0, !PT ;  /* 0xffffffff05057810 */ /* 0x000fe200007fe4ff */
[----:B--2---:R-:W-:-:S04]  /*0090*/  UIMAD UR4, UR4, UR6, URZ ;  /* 0x00000006040472a4 */ /* 0x004fc8000f8e02ff */
[----:B------:R-:W-:-:S04]  /*00a0*/  LOP3.LUT R2, R5, UR7, RZ, 0xfc, !PT ;  /* 0x0000000705027c12 */ /* 0x000fc8000f8efcff */
[----:B------:R-:W-:-:S13]  /*00b0*/  ISETP.NE.U32.AND P0, PT, R2, RZ, PT ;  /* 0x000000ff0200720c */ /* 0x000fda0003f05070 */
[----:B------:R-:W-:Y:S05]  /*00c0*/  @P0 BRA `(.L_x_0) ;  /* 0x0000000000500947 */ /* 0x000fea0003800000 */
[----:B------:R-:W0:Y:S01]  /*00d0*/  I2F.U32.RP R4, UR5 ;  /* 0x0000000500047d06 */ /* 0x000e220008209000 */
[----:B------:R-:W-:Y:S01]  /*00e0*/  IMAD R5, RZ, RZ, -UR5 ;  /* 0x80000005ff057e24 */ /* 0x000fe2000f8e02ff */
[----:B------:R-:W-:-:S06]  /*00f0*/  ISETP.NE.U32.AND P2, PT, RZ, UR5, PT ;  /* 0x00000005ff007c0c */ /* 0x000fcc000bf45070 */
[----:B0-----:R-:W0:Y:S02]  /*0100*/  MUFU.RCP R4, R4 ;  /* 0x0000000400047308 */ /* 0x001e240000001000 */
[----:B0-----:R-:W-:-:S06]  /*0110*/  VIADD R2, R4, 0xffffffe ;  /* 0x0ffffffe04027836 */ /* 0x001fcc0000000000 */
[----:B------:R0:W1:Y:S02]  /*0120*/  F2I.FTZ.U32.TRUNC.NTZ R3, R2 ;  /* 0x0000000200037305 */ /* 0x000064000021f000 */
[----:B0-----:R-:W-:Y:S02]  /*0130*/  IMAD.MOV.U32 R2, RZ, RZ, RZ ;  /* 0x000000ffff027224 */ /* 0x001fe400078e00ff */
[----:B-1----:R-:W-:-:S04]  /*0140*/  IMAD R5, R5, R3, RZ ;  /* 0x0000000305057224 */ /* 0x002fc800078e02ff */
[----:B------:R-:W-:-:S06]  /*0150*/  IMAD.HI.U32 R3, R3, R5, R2 ;  /* 0x0000000503037227 */ /* 0x000fcc00078e0002 */
[----:B------:R-:W-:-:S04]  /*0160*/  IMAD.HI.U32 R2, R3, R0, RZ ;  /* 0x0000000003027227 */ /* 0x000fc800078e00ff */
[----:B------:R-:W-:-:S04]  /*0170*/  IMAD.MOV R3, RZ, RZ, -R2 ;  /* 0x000000ffff037224 */ /* 0x000fc800078e0a02 */
[----:B------:R-:W-:Y:S02]  /*0180*/  IMAD R0, R3, UR5, R0 ;  /* 0x0000000503007c24 */ /* 0x000fe4000f8e0200 */
[----:B------:R-:W-:-:S03]  /*0190*/  IMAD.MOV.U32 R3, RZ, RZ, RZ ;  /* 0x000000ffff037224 */ /* 0x000fc600078e00ff */
[----:B------:R-:W-:-:S13]  /*01a0*/  ISETP.GE.U32.AND P0, PT, R0, UR5, PT ;  /* 0x0000000500007c0c */ /* 0x000fda000bf06070 */
[----:B------:R-:W-:Y:S01]  /*01b0*/  @P0 VIADD R0, R0, -UR5 ;  /* 0x8000000500000c36 */ /* 0x000fe20008000000 */
[----:B------:R-:W-:-:S04]  /*01c0*/  @P0 IADD3 R2, PT, PT, R2, 0x1, RZ ;  /* 0x0000000102020810 */ /* 0x000fc80007ffe0ff */
[----:B------:R-:W-:-:S13]  /*01d0*/  ISETP.GE.U32.AND P1, PT, R0, UR5, PT ;  /* 0x0000000500007c0c */ /* 0x000fda000bf26070 */
[----:B------:R-:W-:Y:S01]  /*01e0*/  @P1 VIADD R2, R2, 0x1 ;  /* 0x0000000102021836 */ /* 0x000fe20000000000 */
[----:B------:R-:W-:Y:S01]  /*01f0*/  @!P2 LOP3.LUT R2, RZ, UR5, RZ, 0x33, !PT ;  /* 0x00000005ff02ac12 */ /* 0x000fe2000f8e33ff */
[----:B------:R-:W-:Y:S06]  /*0200*/  BRA `(.L_x_1) ;  /* 0x0000000000087947 */ /* 0x000fec0003800000 */
.L_x_0:
[----:B------:R-:W-:-:S07]  /*0210*/  MOV R4, 0x230 ;  /* 0x0000023000047802 */ /* 0x000fce0000000f00 */
[----:B------:R-:W-:Y:S05]  /*0220*/  CALL.REL.NOINC `($__internal_0_$__cuda_sm20_div_s64) ;  /* 0x0000000400707944 */ /* 0x000fea0003c00000 */
.L_x_1:
[----:B------:R-:W0:Y:S01]  /*0230*/  S2R R4, SR_TID.X ;  /* 0x0000000000047919 */ /* 0x000e220000002100 */
[----:B------:R-:W1:Y:S01]  /*0240*/  LDCU.64 UR6, c[0x0][0x380] ;  /* 0x00007000ff0677ac */ /* 0x000e620008000a00 */
[----:B------:R-:W-:Y:S01]  /*0250*/  BSSY.RECONVERGENT B0, `(.L_x_2) ;  /* 0x0000056000007945 */ /* 0x000fe20003800200 */
[----:B------:R-:W-:Y:S01]  /*0260*/  CS2R R8, SRZ ;  /* 0x0000000000087805 */ /* 0x000fe2000001ff00 */
[----:B0-----:R-:W-:Y:S01]  /*0270*/  VIADD R4, R4, UR4 ;  /* 0x0000000404047c36 */ /* 0x001fe20008000000 */
[----:B------:R-:W0:Y:S04]  /*0280*/  LDCU.64 UR4, c[0x0][0x358] ;  /* 0x00006b00ff0477ac */ /* 0x000e280008000a00 */
[----:B------:R-:W-:-:S05]  /*0290*/  SHF.R.S32.HI R5, RZ, 0x1f, R4 ;  /* 0x0000001fff057819 */ /* 0x000fca0000011404 */
[-C--:B------:R-:W-:Y:S02]  /*02a0*/  IMAD R7, R5, R2.reuse, RZ ;  /* 0x0000000205077224 */ /* 0x080fe400078e02ff */
[----:B------:R-:W-:-:S04]  /*02b0*/  IMAD.WIDE.U32 R10, R4, R2, R4 ;  /* 0x00000002040a7225 */ /* 0x000fc800078e0004 */
[----:B------:R-:W-:Y:S01]  /*02c0*/  IMAD R7, R4, R3, R7 ;  /* 0x0000000304077224 */ /* 0x000fe200078e0207 */
[----:B------:R-:W-:-:S03]  /*02d0*/  IADD3 R0, P0, P1, R2, 0x1, R10 ;  /* 0x0000000102007810 */ /* 0x000fc6000791e00a */
[----:B------:R-:W-:-:S05]  /*02e0*/  IMAD.IADD R7, R11, 0x1, R7 ;  /* 0x000000010b077824 */ /* 0x000fca00078e0207 */
[----:B------:R-:W-:Y:S02]  /*02f0*/  IADD3.X R2, PT, PT, R3, RZ, R7, P0, P1 ;  /* 0x000000ff03027210 */ /* 0x000fe400007e2407 */
[----:B-1----:R-:W-:-:S04]  /*0300*/  ISETP.LT.U32.AND P0, PT, R0, UR6, PT ;  /* 0x0000000600007c0c */ /* 0x002fc8000bf01070 */
[----:B------:R-:W-:-:S04]  /*0310*/  ISETP.LT.AND.EX P0, PT, R2, UR7, PT, P0 ;  /* 0x0000000702007c0c */ /* 0x000fc8000bf01300 */
[----:B------:R-:W-:Y:S02]  /*0320*/  SEL R0, R0, UR6, P0 ;  /* 0x0000000600007c07 */ /* 0x000fe40008000000 */
[----:B------:R-:W-:Y:S02]  /*0330*/  SEL R6, R2, UR7, P0 ;  /* 0x0000000702067c07 */ /* 0x000fe40008000000 */
[----:B------:R-:W-:-:S04]  /*0340*/  ISETP.GE.U32.AND P0, PT, R10, R0, PT ;  /* 0x000000000a00720c */ /* 0x000fc80003f06070 */
[----:B------:R-:W-:-:S13]  /*0350*/  ISETP.GE.AND.EX P0, PT, R7, R6, PT, P0 ;  /* 0x000000060700720c */ /* 0x000fda0003f06300 */
[----:B0-----:R-:W-:Y:S05]  /*0360*/  @P0 BRA `(.L_x_3) ;  /* 0x0000000400100947 */ /* 0x001fea0003800000 */
[----:B------:R-:W-:-:S07]  /*0370*/  CS2R R8, SRZ ;  /* 0x0000000000087805 */ /* 0x000fce000001ff00 */
.L_x_10:
[C---:B------:R-:W-:Y:S01]  /*0380*/  ISETP.GE.U32.AND P1, PT, R10.reuse, 0x1, PT ;  /* 0x000000010a00780c */ /* 0x040fe20003f26070 */
[----:B------:R-:W-:Y:S01]  /*0390*/  BSSY.RECONVERGENT B1, `(.L_x_4) ;  /* 0x000003e000017945 */ /* 0x000fe20003800200 */
[----:B------:R-:W-:Y:S01]  /*03a0*/  IADD3 R5, P2, PT, R10, 0x1, RZ ;  /* 0x000000010a057810 */ /* 0x000fe20007f5e0ff */
[----:B------:R-:W-:Y:S01]  /*03b0*/  IMAD.MOV.U32 R3, RZ, RZ, RZ ;  /* 0x000000ffff037224 */ /* 0x000fe200078e00ff */
[----:B------:R-:W-:Y:S01]  /*03c0*/  ISETP.GE.AND.EX P1, PT, R7, RZ, PT, P1 ;  /* 0x000000ff0700720c */ /* 0x000fe20003f26310 */
[----:B------:R-:W-:Y:S01]  /*03d0*/  IMAD.MOV.U32 R12, RZ, RZ, RZ ;  /* 0x000000ffff0c7224 */ /* 0x000fe200078e00ff */
[----:B------:R-:W-:Y:S01]  /*03e0*/  IADD3.X R11, PT, PT, RZ, R7, RZ, P2, !PT ;  /* 0x00000007ff0b7210 */ /* 0x000fe200017fe4ff */
[----:B------:R-:W-:Y:S01]  /*03f0*/  IMAD.MOV.U32 R10, RZ, RZ, R5 ;  /* 0x000000ffff0a7224 */ /* 0x000fe200078e0005 */
[----:B------:R-:W-:-:S03]  /*0400*/  ISETP.GE.U32.AND P0, PT, R5, R0, PT ;  /* 0x000000000500720c */ /* 0x000fc60003f06070 */
[----:B------:R-:W-:Y:S01]  /*0410*/  IMAD.MOV.U32 R7, RZ, RZ, R11 ;  /* 0x000000ffff077224 */ /* 0x000fe200078e000b */
[----:B------:R-:W-:-:S05]  /*0420*/  ISETP.GE.AND.EX P0, PT, R11, R6, PT, P0 ;  /* 0x000000060b00720c */ /* 0x000fca0003f06300 */
[----:B------:R-:W-:Y:S08]  /*0430*/  @!P1 BRA `(.L_x_5) ;  /* 0x0000000000cc9947 */ /* 0x000ff00003800000 */
[----:B------:R-:W-:Y:S01]  /*0440*/  ISETP.GE.U32.AND P1, PT, R10, 0x4, PT ;  /* 0x000000040a00780c */ /* 0x000fe20003f26070 */
[----:B------:R-:W-:-:S03]  /*0450*/  HFMA2 R3, -RZ, RZ, 0, 5.9604644775390625e-08 ;  /* 0x00000001ff037431 */ /* 0x000fc600000001ff */
[----:B------:R-:W-:-:S13]  /*0460*/  ISETP.GE.U32.AND.EX P1, PT, R7, RZ, PT, P1 ;  /* 0x000000ff0700720c */ /* 0x000fda0003f26110 */
[----:B------:R-:W-:Y:S05]  /*0470*/  @!P1 BRA `(.L_x_5) ;  /* 0x0000000000bc9947 */ /* 0x000fea0003800000 */
[----:B------:R-:W-:Y:S02]  /*0480*/  IMAD.MOV.U32 R11, RZ, RZ, 0x2 ;  /* 0x00000002ff0b7424 */ /* 0x000fe400078e00ff */
[----:B------:R-:W-:-:S07]  /*0490*/  IMAD.MOV.U32 R14, RZ, RZ, RZ ;  /* 0x000000ffff0e7224 */ /* 0x000fce00078e00ff */
.L_x_9:
[----:B------:R-:W-:Y:S01]  /*04a0*/  LOP3.LUT R2, R7, R14, RZ, 0xfc, !PT ;  /* 0x0000000e07027212 */ /* 0x000fe200078efcff */
[----:B------:R-:W-:Y:S03]  /*04b0*/  BSSY.RECONVERGENT B2, `(.L_x_6) ;  /* 0x000001b000027945 */ /* 0x000fe60003800200 */
[----:B------:R-:W-:-:S13]  /*04c0*/  ISETP.NE.U32.AND P1, PT, R2, RZ, PT ;  /* 0x000000ff0200720c */ /* 0x000fda0003f25070 */
[----:B------:R-:W-:Y:S05]  /*04d0*/  @P1 BRA `(.L_x_7) ;  /* 0x0000000000501947 */ /* 0x000fea0003800000 */
[----:B------:R-:W0:Y:S01]  /*04e0*/  I2F.U32.RP R4, R11 ;  /* 0x0000000b00047306 */ /* 0x000e220000209000 */
[----:B------:R-:W-:-:S07]  /*04f0*/  ISETP.NE.U32.AND P2, PT, R11, RZ, PT ;  /* 0x000000ff0b00720c */ /* 0x000fce0003f45070 */
[----:B0-----:R-:W0:Y:S02]  /*0500*/  MUFU.RCP R4, R4 ;  /* 0x0000000400047308 */ /* 0x001e240000001000 */
[----:B0-----:R-:W-:-:S06]  /*0510*/  VIADD R2, R4, 0xffffffe ;  /* 0x0ffffffe04027836 */ /* 0x001fcc0000000000 */
[----:B------:R0:W1:Y:S02]  /*0520*/  F2I.FTZ.U32.TRUNC.NTZ R3, R2 ;  /* 0x0000000200037305 */ /* 0x000064000021f000 */
[----:B0-----:R-:W-:Y:S01]  /*0530*/  MOV R2, RZ ;  /* 0x000000ff00027202 */ /* 0x001fe20000000f00 */
[----:B-1----:R-:W-:-:S04]  /*0540*/  IMAD.MOV R16, RZ, RZ, -R3 ;  /* 0x000000ffff107224 */ /* 0x002fc800078e0a03 */
[----:B------:R-:W-:-:S04]  /*0550*/  IMAD R5, R16, R11, RZ ;  /* 0x0000000b10057224 */ /* 0x000fc800078e02ff */
[----:B------:R-:W-:-:S06]  /*0560*/  IMAD.HI.U32 R3, R3, R5, R2 ;  /* 0x0000000503037227 */ /* 0x000fcc00078e0002 */
[----:B------:R-:W-:-:S04]  /*0570*/  IMAD.HI.U32 R3, R3, R10, RZ ;  /* 0x0000000a03037227 */ /* 0x000fc800078e00ff */
[----:B------:R-:W-:-:S04]  /*0580*/  IMAD.MOV R3, RZ, RZ, -R3 ;  /* 0x000000ffff037224 */ /* 0x000fc800078e0a03 */
[----:B------:R-:W-:-:S05]  /*0590*/  IMAD R16, R11, R3, R10 ;  /* 0x000000030b107224 */ /* 0x000fca00078e020a */
[----:B------:R-:W-:-:S13]  /*05a0*/  ISETP.GE.U32.AND P1, PT, R16, R11, PT ;  /* 0x0000000b1000720c */ /* 0x000fda0003f26070 */
[----:B------:R-:W-:-:S05]  /*05b0*/  @P1 IMAD.IADD R16, R16, 0x1, -R11 ;  /* 0x0000000110101824 */ /* 0x000fca00078e0a0b */
[----:B------:R-:W-:-:S13]  /*05c0*/  ISETP.GE.U32.AND P1, PT, R16, R11, PT ;  /* 0x0000000b1000720c */ /* 0x000fda0003f26070 */
[----:B------:R-:W-:Y:S01]  /*05d0*/  @P1 IMAD.IADD R16, R16, 0x1, -R11 ;  /* 0x0000000110101824 */ /* 0x000fe200078e0a0b */
[----:B------:R-:W-:-:S04]  /*05e0*/  @!P2 LOP3.LUT R16, RZ, R11, RZ, 0x33, !PT ;  /* 0x0000000bff10a212 */ /* 0x000fc800078e33ff */
[----:B------:R-:W-:-:S04]  /*05f0*/  ISETP.NE.U32.AND P1, PT, R16, RZ, PT ;  /* 0x000000ff1000720c */ /* 0x000fc80003f25070 */
[----:B------:R-:W-:Y:S01]  /*0600*/  ISETP.NE.AND.EX P1, PT, RZ, RZ, PT, P1 ;  /* 0x000000ffff00720c */ /* 0x000fe20003f25310 */
[----:B------:R-:W-:-:S12]  /*0610*/  BRA `(.L_x_8) ;  /* 0x0000000000107947 */ /* 0x000fd80003800000 */
.L_x_7:
[----:B------:R-:W-:-:S07]  /*0620*/  MOV R16, 0x640 ;  /* 0x0000064000107802 */ /* 0x000fce0000000f00 */
[----:B------:R-:W-:Y:S05]  /*0630*/  CALL.REL.NOINC `($__internal_1_$__cuda_sm20_rem_u64) ;  /* 0x0000000400b87944 */ /* 0x000fea0003c00000 */
[----:B------:R-:W-:-:S04]  /*0640*/  ISETP.NE.U32.AND P1, PT, R2, RZ, PT ;  /* 0x000000ff0200720c */ /* 0x000fc80003f25070 */
[----:B------:R-:W-:-:S13]  /*0650*/  ISETP.NE.AND.EX P1, PT, R3, RZ, PT, P1 ;  /* 0x000000ff0300720c */ /* 0x000fda0003f25310 */
.L_x_8:
[----:B------:R-:W-:Y:S05]  /*0660*/  BSYNC.RECONVERGENT B2 ;  /* 0x0000000000027941 */ /* 0x000fea0003800200 */
.L_x_6:
[----:B------:R-:W-:Y:S01]  /*0670*/  IMAD.MOV.U32 R3, RZ, RZ, RZ ;  /* 0x000000ffff037224 */ /* 0x000fe200078e00ff */
[----:B------:R-:W-:Y:S06]  /*0680*/  @!P1 BRA `(.L_x_5) ;  /* 0x0000000000389947 */ /* 0x000fec0003800000 */
[-C--:B------:R-:W-:Y:S01]  /*0690*/  MOV R2, R11.reuse ;  /* 0x0000000b00027202 */ /* 0x080fe20000000f00 */
[----:B------:R-:W-:Y:S01]  /*06a0*/  IMAD.MOV.U32 R3, RZ, RZ, R14 ;  /* 0x000000ffff037224 */ /* 0x000fe200078e000e */
[C---:B------:R-:W-:Y:S01]  /*06b0*/  IADD3 R13, P1, PT, R11.reuse, 0x1, RZ ;  /* 0x000000010b0d7810 */ /* 0x040fe20007f3e0ff */
[-C--:B------:R-:W-:Y:S02]  /*06c0*/  IMAD R4, R14, R11.reuse, RZ ;  /* 0x0000000b0e047224 */ /* 0x080fe400078e02ff */
[----:B------:R-:W-:-:S04]  /*06d0*/  IMAD.WIDE.U32 R2, R11, R11, R2 ;  /* 0x0000000b0b027225 */ /* 0x000fc800078e0002 */
[----:B------:R-:W-:Y:S02]  /*06e0*/  IMAD R11, R11, R14, R4 ;  /* 0x0000000e0b0b7224 */ /* 0x000fe400078e0204 */
[----:B------:R-:W-:Y:S01]  /*06f0*/  IMAD.X R14, RZ, RZ, R14, P1 ;  /* 0x000000ffff0e7224 */ /* 0x000fe200008e060e */
[----:B------:R-:W-:-:S04]  /*0700*/  IADD3 R5, P1, PT, R13, R2, RZ ;  /* 0x000000020d057210 */ /* 0x000fc80007f3e0ff */
[----:B------:R-:W-:Y:S01]  /*0710*/  IADD3.X R2, PT, PT, R14, R3, R11, P1, !PT ;  /* 0x000000030e027210 */ /* 0x000fe20000ffe40b */
[----:B------:R-:W-:Y:S01]  /*0720*/  IMAD.MOV.U32 R11, RZ, RZ, R13 ;  /* 0x000000ffff0b7224 */ /* 0x000fe200078e000d */
[----:B------:R-:W-:-:S04]  /*0730*/  ISETP.GT.U32.AND P1, PT, R5, R10, PT ;  /* 0x0000000a0500720c */ /* 0x000fc80003f24070 */
[----:B------:R-:W-:-:S13]  /*0740*/  ISETP.GT.AND.EX P1, PT, R2, R7, PT, P1 ;  /* 0x000000070200720c */ /* 0x000fda0003f24310 */
[----:B------:R-:W-:Y:S05]  /*0750*/  @!P1 BRA `(.L_x_9) ;  /* 0xfffffffc00509947 */ /* 0x000fea000383ffff */
[----:B------:R-:W-:-:S07]  /*0760*/  IMAD.MOV.U32 R3, RZ, RZ, 0x1 ;  /* 0x00000001ff037424 */ /* 0x000fce00078e00ff */
.L_x_5:
[----:B------:R-:W-:Y:S05]  /*0770*/  BSYNC.RECONVERGENT B1 ;  /* 0x0000000000017941 */ /* 0x000fea0003800200 */
.L_x_4:
[----:B------:R-:W-:-:S04]  /*0780*/  IADD3 R8, P1, PT, R8, R3, RZ ;  /* 0x0000000308087210 */ /* 0x000fc80007f3e0ff */
[----:B------:R-:W-:Y:S01]  /*0790*/  IADD3.X R9, PT, PT, R9, R12, RZ, P1, !PT ;  /* 0x0000000c09097210 */ /* 0x000fe20000ffe4ff */
[----:B------:R-:W-:Y:S08]  /*07a0*/  @!P0 BRA `(.L_x_10) ;  /* 0xfffffff800f48947 */ /* 0x000ff0000383ffff */
.L_x_3:
[----:B------:R-:W-:Y:S05]  /*07b0*/  BSYNC.RECONVERGENT B0 ;  /* 0x0000000000007941 */ /* 0x000fea0003800200 */
.L_x_2:
[----:B------:R-:W0:Y:S02]  /*07c0*/  LDC.64 R2, c[0x0][0x388] ;  /* 0x0000e200ff027b82 */ /* 0x000e240000000a00 */
[----:B0-----:R-:W-:Y:S01]  /*07d0*/  REDG.E.ADD.64.STRONG.GPU desc[UR4][R2.64], R8 ;  /* 0x000000080200798e */ /* 0x001fe2000c12e504 */
[----:B------:R-:W-:Y:S05]  /*07e0*/  EXIT ;  /* 0x000000000000794d */ /* 0x000fea0003800000 */
        .weak           $__internal_0_$__cuda_sm20_div_s64
        .type           $__internal_0_$__cuda_sm20_div_s64,@function
        .size           $__internal_0_$__cuda_sm20_div_s64,($__internal_1_$__cuda_sm20_rem_u64 - $__internal_0_$__cuda_sm20_div_s64)
$__internal_0_$__cuda_sm20_div_s64:
[----:B------:R-:W-:Y:S02]  /*07f0*/  IADD3 R2, P1, PT, RZ, -UR5, RZ ;  /* 0x80000005ff027c10 */ /* 0x000fe4000ff3e0ff */
[----:B------:R-:W-:Y:S02]  /*0800*/  ISETP.LE.AND P0, PT, RZ, UR7, PT ;  /* 0x00000007ff007c0c */ /* 0x000fe4000bf03270 */
[----:B------:R-:W-:Y:S01]  /*0810*/  ISETP.GE.AND P3, PT, R5, RZ, PT ;  /* 0x000000ff0500720c */ /* 0x000fe20003f66270 */
[----:B------:R-:W-:Y:S01]  /*0820*/  IMAD.X R3, RZ, RZ, ~UR7, P1 ;  /* 0x80000007ff037e24 */ /* 0x000fe200088e06ff */
[----:B------:R-:W-:-:S04]  /*0830*/  SEL R2, R2, UR5, !P0 ;  /* 0x0000000502027c07 */ /* 0x000fc8000c000000 */
[----:B------:R-:W-:-:S04]  /*0840*/  SEL R3, R3, UR7, !P0 ;  /* 0x0000000703037c07 */ /* 0x000fc8000c000000 */
[----:B------:R-:W0:Y:S08]  /*0850*/  I2F.U64.RP R10, R2 ;  /* 0x00000002000a7312 */ /* 0x000e300000309000 */
[----:B0-----:R-:W0:Y:S02]  /*0860*/  MUFU.RCP R10, R10 ;  /* 0x0000000a000a7308 */ /* 0x001e240000001000 */
[----:B0-----:R-:W-:-:S06]  /*0870*/  VIADD R6, R10, 0x1ffffffe ;  /* 0x1ffffffe0a067836 */ /* 0x001fcc0000000000 */
[----:B------:R-:W0:Y:S02]  /*0880*/  F2I.U64.TRUNC R6, R6 ;  /* 0x0000000600067311 */ /* 0x000e24000020d800 */
[----:B0-----:R-:W-:-:S04]  /*0890*/  IMAD.WIDE.U32 R8, R6, R2, RZ ;  /* 0x0000000206087225 */ /* 0x001fc800078e00ff */
[----:B------:R-:W-:Y:S01]  /*08a0*/  IMAD R9, R6, R3, R9 ;  /* 0x0000000306097224 */ /* 0x000fe200078e0209 */
[----:B------:R-:W-:-:S03]  /*08b0*/  IADD3 R11, P0, PT, RZ, -R8, RZ ;  /* 0x80000008ff0b7210 */ /* 0x000fc60007f1e0ff */
[----:B------:R-:W-:Y:S02]  /*08c0*/  IMAD R9, R7, R2, R9 ;  /* 0x0000000207097224 */ /* 0x000fe400078e0209 */
[----:B------:R-:W-:-:S04]  /*08d0*/  IMAD.HI.U32 R8, R6, R11, RZ ;  /* 0x0000000b06087227 */ /* 0x000fc800078e00ff */
[----:B------:R-:W-:Y:S02]  /*08e0*/  IMAD.X R13, RZ, RZ, ~R9, P0 ;  /* 0x000000ffff0d7224 */ /* 0x000fe400000e0e09 */
[----:B------:R-:W-:Y:S02]  /*08f0*/  IMAD.MOV.U32 R9, RZ, RZ, R6 ;  /* 0x000000ffff097224 */ /* 0x000fe400078e0006 */
[-C--:B------:R-:W-:Y:S02]  /*0900*/  IMAD R15, R7, R13.reuse, RZ ;  /* 0x0000000d070f7224 */ /* 0x080fe400078e02ff */
[----:B------:R-:W-:-:S04]  /*0910*/  IMAD.WIDE.U32 R8, P0, R6, R13, R8 ;  /* 0x0000000d06087225 */ /* 0x000fc80007800008 */
[----:B------:R-:W-:-:S04]  /*0920*/  IMAD.HI.U32 R13, R7, R13, RZ ;  /* 0x0000000d070d7227 */ /* 0x000fc800078e00ff */
[----:B------:R-:W-:-:S05]  /*0930*/  IMAD.HI.U32 R8, P1, R7, R11, R8 ;  /* 0x0000000b07087227 */ /* 0x000fca0007820008 */
[----:B------:R-:W-:Y:S02]  /*0940*/  IADD3 R9, P2, PT, R15, R8, RZ ;  /* 0x000000080f097210 */ /* 0x000fe40007f5e0ff */
[----:B------:R-:W-:Y:S02]  /*0950*/  IADD3.X R8, PT, PT, R13, R7, RZ, P0, !PT ;  /* 0x000000070d087210 */ /* 0x000fe400007fe4ff */
[----:B------:R-:W-:Y:S01]  /*0960*/  IADD3 R15, P4, PT, RZ, -R0, RZ ;  /* 0x80000000ff0f7210 */ /* 0x000fe20007f9e0ff */
[----:B------:R-:W-:Y:S01]  /*0970*/  IMAD.WIDE.U32 R6, R9, R2, RZ ;  /* 0x0000000209067225 */ /* 0x000fe200078e00ff */
[----:B------:R-:W-:Y:S02]  /*0980*/  IADD3.X R11, PT, PT, RZ, RZ, R8, P2, P1 ;  /* 0x000000ffff0b7210 */ /* 0x000fe400017e2408 */
[----:B------:R-:W-:Y:S01]  /*0990*/  SEL R15, R15, R0, !P3 ;  /* 0x000000000f0f7207 */ /* 0x000fe20005800000 */
[----:B------:R-:W-:Y:S01]  /*09a0*/  IMAD R7, R9, R3, R7 ;  /* 0x0000000309077224 */ /* 0x000fe200078e0207 */
[----:B------:R-:W-:-:S03]  /*09b0*/  IADD3 R13, P0, PT, RZ, -R6, RZ ;  /* 0x80000006ff0d7210 */ /* 0x000fc60007f1e0ff */
[----:B------:R-:W-:Y:S02]  /*09c0*/  IMAD R7, R11, R2, R7 ;  /* 0x000000020b077224 */ /* 0x000fe400078e0207 */
[----:B------:R-:W-:-:S04]  /*09d0*/  IMAD.HI.U32 R8, R9, R13, RZ ;  /* 0x0000000d09087227 */ /* 0x000fc800078e00ff */
[----:B------:R-:W-:Y:S02]  /*09e0*/  IMAD.X R6, RZ, RZ, ~R7, P0 ;  /* 0x000000ffff067224 */ /* 0x000fe400000e0e07 */
[----:B------:R-:W-:Y:S02]  /*09f0*/  IMAD.MOV.U32 R7, RZ, RZ, RZ ;  /* 0x000000ffff077224 */ /* 0x000fe400078e00ff */
[----:B------:R-:W-:-:S04]  /*0a00*/  IMAD.WIDE.U32 R8, P0, R9, R6, R8 ;  /* 0x0000000609087225 */ /* 0x000fc80007800008 */
[----:B------:R-:W-:-:S04]  /*0a10*/  IMAD.HI.U32 R9, P1, R11, R13, R8 ;  /* 0x0000000d0b097227 */ /* 0x000fc80007820008 */
[CC--:B------:R-:W-:Y:S02]  /*0a20*/  IMAD R8, R11.reuse, R6.reuse, RZ ;  /* 0x000000060b087224 */ /* 0x0c0fe400078e02ff */
[----:B------:R-:W-:-:S03]  /*0a30*/  IMAD.HI.U32 R6, R11, R6, RZ ;  /* 0x000000060b067227 */ /* 0x000fc600078e00ff */
[----:B------:R-:W-:Y:S01]  /*0a40*/  IADD3 R9, P2, PT, R8, R9, RZ ;  /* 0x0000000908097210 */ /* 0x000fe20007f5e0ff */
[----:B------:R-:W-:Y:S02]  /*0a50*/  IMAD.X R8, RZ, RZ, ~R5, P4 ;  /* 0x000000ffff087224 */ /* 0x000fe400020e0e05 */
[----:B------:R-:W-:Y:S02]  /*0a60*/  IMAD.X R11, R6, 0x1, R11, P0 ;  /* 0x00000001060b7824 */ /* 0x000fe400000e060b */
[----:B------:R-:W-:Y:S01]  /*0a70*/  IMAD.HI.U32 R6, R9, R15, RZ ;  /* 0x0000000f09067227 */ /* 0x000fe200078e00ff */
[----:B------:R-:W-:Y:S02]  /*0a80*/  SEL R8, R8, R5, !P3 ;  /* 0x0000000508087207 */ /* 0x000fe40005800000 */
[----:B------:R-:W-:Y:S02]  /*0a90*/  IADD3.X R11, PT, PT, RZ, RZ, R11, P2, P1 ;  /* 0x000000ffff0b7210 */ /* 0x000fe400017e240b */
[----:B------:R-:W-:Y:S01]  /*0aa0*/  LOP3.LUT R5, R5, UR7, RZ, 0x3c, !PT ;  /* 0x0000000705057c12 */ /* 0x000fe2000f8e3cff */
[----:B------:R-:W-:-:S04]  /*0ab0*/  IMAD.WIDE.U32 R6, R9, R8, R6 ;  /* 0x0000000809067225 */ /* 0x000fc800078e0006 */
[C---:B------:R-:W-:Y:S02]  /*0ac0*/  IMAD R9, R11.reuse, R8, RZ ;  /* 0x000000080b097224 */ /* 0x040fe400078e02ff */
[----:B------:R-:W-:-:S04]  /*0ad0*/  IMAD.HI.U32 R6, P0, R11, R15, R6 ;  /* 0x0000000f0b067227 */ /* 0x000fc80007800006 */
[----:B------:R-:W-:Y:S01]  /*0ae0*/  IMAD.HI.U32 R0, R11, R8, RZ ;  /* 0x000000080b007227 */ /* 0x000fe200078e00ff */
[----:B------:R-:W-:-:S04]  /*0af0*/  IADD3 R9, P1, PT, R9, R6, RZ ;  /* 0x0000000609097210 */ /* 0x000fc80007f3e0ff */
[----:B------:R-:W-:Y:S01]  /*0b00*/  IADD3.X R0, PT, PT, R0, RZ, RZ, P0, !PT ;  /* 0x000000ff00007210 */ /* 0x000fe200007fe4ff */
[----:B------:R-:W-:-:S04]  /*0b10*/  IMAD.WIDE.U32 R6, R9, R2, RZ ;  /* 0x0000000209067225 */ /* 0x000fc800078e00ff */
[----:B------:R-:W-:Y:S01]  /*0b20*/  IMAD.X R11, RZ, RZ, R0, P1 ;  /* 0x000000ffff0b7224 */ /* 0x000fe200008e0600 */
[----:B------:R-:W-:Y:S01]  /*0b30*/  IADD3 R15, P1, PT, -R6, R15, RZ ;  /* 0x0000000f060f7210 */ /* 0x000fe20007f3e1ff */
[----:B------:R-:W-:-:S03]  /*0b40*/  IMAD R0, R9, R3, R7 ;  /* 0x0000000309007224 */ /* 0x000fc600078e0207 */
[-C--:B------:R-:W-:Y:S01]  /*0b50*/  ISETP.GE.U32.AND P0, PT, R15, R2.reuse, PT ;  /* 0x000000020f00720c */ /* 0x080fe20003f06070 */
[----:B------:R-:W-:-:S04]  /*0b60*/  IMAD R0, R11, R2, R0 ;  /* 0x000000020b007224 */ /* 0x000fc800078e0200 */
[----:B------:R-:W-:Y:S01]  /*0b70*/  IMAD.X R17, R8, 0x1, ~R0, P1 ;  /* 0x0000000108117824 */ /* 0x000fe200008e0e00 */
[----:B------:R-:W-:Y:S02]  /*0b80*/  IADD3 R7, P1, PT, R15, -R2, RZ ;  /* 0x800000020f077210 */ /* 0x000fe40007f3e0ff */
[----:B------:R-:W-:Y:S02]  /*0b90*/  IADD3 R0, P2, PT, R9, 0x1, RZ ;  /* 0x0000000109007810 */ /* 0x000fe40007f5e0ff */
[C---:B------:R-:W-:Y:S01]  /*0ba0*/  ISETP.GE.U32.AND.EX P0, PT, R17.reuse, R3, PT, P0 ;  /* 0x000000031100720c */ /* 0x040fe20003f06100 */
[----:B------:R-:W-:Y:S02]  /*0bb0*/  IMAD.X R13, R17, 0x1, ~R3, P1 ;  /* 0x00000001110d7824 */ /* 0x000fe400008e0e03 */
[----:B------:R-:W-:Y:S01]  /*0bc0*/  IMAD.X R6, RZ, RZ, R11, P2 ;  /* 0x000000ffff067224 */ /* 0x000fe200010e060b */
[----:B------:R-:W-:Y:S02]  /*0bd0*/  SEL R7, R7, R15, P0 ;  /* 0x0000000f07077207 */ /* 0x000fe40000000000 */
[----:B------:R-:W-:-:S02]  /*0be0*/  SEL R13, R13, R17, P0 ;  /* 0x000000110d0d7207 */ /* 0x000fc40000000000 */
[----:B------:R-:W-:Y:S02]  /*0bf0*/  SEL R9, R0, R9, P0 ;  /* 0x0000000900097207 */ /* 0x000fe40000000000 */
[----:B------:R-:W-:Y:S02]  /*0c00*/  ISETP.GE.U32.AND P1, PT, R7, R2, PT ;  /* 0x000000020700720c */ /* 0x000fe40003f26070 */
[----:B------:R-:W-:Y:S02]  /*0c10*/  SEL R0, R6, R11, P0 ;  /* 0x0000000b06007207 */ /* 0x000fe40000000000 */
[----:B------:R-:W-:Y:S02]  /*0c20*/  IADD3 R2, P2, PT, R9, 0x1, RZ ;  /* 0x0000000109027810 */ /* 0x000fe40007f5e0ff */
[----:B------:R-:W-:Y:S02]  /*0c30*/  ISETP.GE.U32.AND.EX P0, PT, R13, R3, PT, P1 ;  /* 0x000000030d00720c */ /* 0x000fe40003f06110 */
[----:B------:R-:W-:-:S02]  /*0c40*/  IADD3.X R3, PT, PT, RZ, R0, RZ, P2, !PT ;  /* 0x00000000ff037210 */ /* 0x000fc400017fe4ff */
[----:B------:R-:W-:Y:S02]  /*0c50*/  SEL R2, R2, R9, P0 ;  /* 0x0000000902027207 */ /* 0x000fe40000000000 */
[----:B------:R-:W-:Y:S02]  /*0c60*/  SEL R3, R3, R0, P0 ;  /* 0x0000000003037207 */ /* 0x000fe40000000000 */
[-C--:B------:R-:W-:Y:S02]  /*0c70*/  IADD3 R7, P2, PT, RZ, -R2.reuse, RZ ;  /* 0x80000002ff077210 */ /* 0x080fe40007f5e0ff */
[----:B------:R-:W-:Y:S02]  /*0c80*/  ISETP.NE.U32.AND P0, PT, RZ, UR5, PT ;  /* 0x00000005ff007c0c */ /* 0x000fe4000bf05070 */
[----:B------:R-:W-:Y:S01]  /*0c90*/  ISETP.GE.AND P1, PT, R5, RZ, PT ;  /* 0x000000ff0500720c */ /* 0x000fe20003f26270 */
[----:B------:R-:W-:Y:S01]  /*0ca0*/  IMAD.X R0, RZ, RZ, ~R3, P2 ;  /* 0x000000ffff007224 */ /* 0x000fe200010e0e03 */
[----:B------:R-:W-:Y:S01]  /*0cb0*/  ISETP.NE.AND.EX P0, PT, RZ, UR7, PT, P0 ;  /* 0x00000007ff007c0c */ /* 0x000fe2000bf05300 */
[----:B------:R-:W-:Y:S01]  /*0cc0*/  IMAD.MOV.U32 R5, RZ, RZ, 0x0 ;  /* 0x00000000ff057424 */ /* 0x000fe200078e00ff */
[----:B------:R-:W-:-:S02]  /*0cd0*/  SEL R2, R7, R2, !P1 ;  /* 0x0000000207027207 */ /* 0x000fc40004800000 */
[----:B------:R-:W-:Y:S02]  /*0ce0*/  SEL R3, R0, R3, !P1 ;  /* 0x0000000300037207 */ /* 0x000fe40004800000 */
[----:B------:R-:W-:Y:S02]  /*0cf0*/  SEL R2, R2, 0xffffffff, P0 ;  /* 0xffffffff02027807 */ /* 0x000fe40000000000 */
[----:B------:R-:W-:Y:S01]  /*0d00*/  SEL R3, R3, 0xffffffff, P0 ;  /* 0xffffffff03037807 */ /* 0x000fe20000000000 */
[----:B------:R-:W-:Y:S06]  /*0d10*/  RET.REL.NODEC R4 `(_Z11countPrimesxPy) ;  /* 0xfffffff004b87950 */ /* 0x000fec0003c3ffff */
        .weak           $__internal_1_$__cuda_sm20_rem_u64
        .type           $__internal_1_$__cuda_sm20_rem_u64,@function
        .size           $__internal_1_$__cuda_sm20_rem_u64,(.L_x_13 - $__internal_1_$__cuda_sm20_rem_u64)
$__internal_1_$__cuda_sm20_rem_u64:
[----:B------:R-:W-:Y:S02]  /*0d20*/  IMAD.MOV.U32 R18, RZ, RZ, R11 ;  /* 0x000000ffff127224 */ /* 0x000fe400078e000b */
[----:B------:R-:W-:-:S04]  /*0d30*/  IMAD.MOV.U32 R19, RZ, RZ, R14 ;  /* 0x000000ffff137224 */ /* 0x000fc800078e000e */
[----:B------:R-:W0:Y:S08]  /*0d40*/  I2F.U64.RP R13, R18 ;  /* 0x00000012000d7312 */ /* 0x000e300000309000 */
[----:B0-----:R-:W0:Y:S02]  /*0d50*/  MUFU.RCP R13, R13 ;  /* 0x0000000d000d7308 */ /* 0x001e240000001000 */
[----:B0-----:R-:W-:-:S06]  /*0d60*/  IADD3 R2, PT, PT, R13, 0x1ffffffe, RZ ;  /* 0x1ffffffe0d027810 */ /* 0x001fcc0007ffe0ff */
        /* <DEDUP_REMOVED lines=12> */
[----:B------:R-:W-:Y:S01]  /*0e30*/  IADD3 R5, P3, PT, R13, R4, RZ ;  /* 0x000000040d057210 */ /* 0x000fe20007f7e0ff */
[----:B------:R-:W-:Y:S02]  /*0e40*/  IMAD.X R4, R17, 0x1, R3, P1 ;  /* 0x0000000111047824 */ /* 0x000fe400008e0603 */
[----:B------:R-:W-:Y:S02]  /*0e50*/  IMAD.MOV.U32 R17, RZ, RZ, 0x0 ;  /* 0x00000000ff117424 */ /* 0x000fe400078e00ff */
[----:B------:R-:W-:Y:S01]  /*0e60*/  IMAD.WIDE.U32 R2, R5, R11, RZ ;  /* 0x0000000b05027225 */ /* 0x000fe200078e00ff */
[----:B------:R-:W-:-:S03]  /*0e70*/  IADD3.X R13, PT, PT, RZ, RZ, R4, P3, P2 ;  /* 0x000000ffff0d7210 */ /* 0x000fc60001fe4404 */
[----:B------:R-:W-:Y:S01]  /*0e80*/  IMAD R4, R5, R14, R3 ;  /* 0x0000000e05047224 */ /* 0x000fe200078e0203 */
[----:B------:R-:W-:-:S03]  /*0e90*/  IADD3 R3, P1, PT, RZ, -R2, RZ ;  /* 0x80000002ff037210 */ /* 0x000fc60007f3e0ff */
[----:B------:R-:W-:Y:S02]  /*0ea0*/  IMAD R2, R13, R11, R4 ;  /* 0x0000000b0d027224 */ /* 0x000fe400078e0204 */
[----:B------:R-:W-:-:S04]  /*0eb0*/  IMAD.HI.U32 R4, R5, R3, RZ ;  /* 0x0000000305047227 */ /* 0x000fc800078e00ff */
[----:B------:R-:W-:-:S04]  /*0ec0*/  IMAD.X R2, RZ, RZ, ~R2, P1 ;  /* 0x000000ffff027224 */ /* 0x000fc800008e0e02 */
[----:B------:R-:W-:-:S04]  /*0ed0*/  IMAD.WIDE.U32 R4, P1, R5, R2, R4 ;  /* 0x0000000205047225 */ /* 0x000fc80007820004 */
[C---:B------:R-:W-:Y:S02]  /*0ee0*/  IMAD R18, R13.reuse, R2, RZ ;  /* 0x000000020d127224 */ /* 0x040fe400078e02ff */
[----:B------:R-:W-:-:S04]  /*0ef0*/  IMAD.HI.U32 R5, P2, R13, R3, R4 ;  /* 0x000000030d057227 */ /* 0x000fc80007840004 */
[----:B------:R-:W-:Y:S01]  /*0f00*/  IMAD.HI.U32 R2, R13, R2, RZ ;  /* 0x000000020d027227 */ /* 0x000fe200078e00ff */
[----:B------:R-:W-:-:S03]  /*0f10*/  IADD3 R5, P3, PT, R18, R5, RZ ;  /* 0x0000000512057210 */ /* 0x000fc60007f7e0ff */
[----:B------:R-:W-:Y:S01]  /*0f20*/  IMAD.MOV.U32 R3, RZ, RZ, RZ ;  /* 0x000000ffff037224 */ /* 0x000fe200078e00ff */
[----:B------:R-:W-:Y:S01]  /*0f30*/  IADD3.X R13, PT, PT, R2, R13, RZ, P1, !PT ;  /* 0x0000000d020d7210 */ /* 0x000fe20000ffe4ff */
[----:B------:R-:W-:-:S03]  /*0f40*/  IMAD.HI.U32 R2, R5, R10, RZ ;  /* 0x0000000a05027227 */ /* 0x000fc600078e00ff */
[----:B------:R-:W-:Y:S01]  /*0f50*/  IADD3.X R13, PT, PT, RZ, RZ, R13, P3, P2 ;  /* 0x000000ffff0d7210 */ /* 0x000fe20001fe440d */
[----:B------:R-:W-:-:S04]  /*0f60*/  IMAD.WIDE.U32 R2, R5, R7, R2 ;  /* 0x0000000705027225 */ /* 0x000fc800078e0002 */
[C---:B------:R-:W-:Y:S02]  /*0f70*/  IMAD R5, R13.reuse, R7, RZ ;  /* 0x000000070d057224 */ /* 0x040fe400078e02ff */
[----:B------:R-:W-:-:S04]  /*0f80*/  IMAD.HI.U32 R2, P1, R13, R10, R2 ;  /* 0x0000000a0d027227 */ /* 0x000fc80007820002 */
[----:B------:R-:W-:Y:S01]  /*0f90*/  IMAD.HI.U32 R4, R13, R7, RZ ;  /* 0x000000070d047227 */ /* 0x000fe200078e00ff */
[----:B------:R-:W-:-:S03]  /*0fa0*/  IADD3 R5, P2, PT, R5, R2, RZ ;  /* 0x0000000205057210 */ /* 0x000fc60007f5e0ff */
[----:B------:R-:W-:Y:S02]  /*0fb0*/  IMAD.X R4, RZ, RZ, R4, P1 ;  /* 0x000000ffff047224 */ /* 0x000fe400008e0604 */
[----:B------:R-:W-:-:S04]  /*0fc0*/  IMAD.WIDE.U32 R2, R5, R11, RZ ;  /* 0x0000000b05027225 */ /* 0x000fc800078e00ff */
[----:B------:R-:W-:Y:S01]  /*0fd0*/  IMAD.X R4, RZ, RZ, R4, P2 ;  /* 0x000000ffff047224 */ /* 0x000fe200010e0604 */
[----:B------:R-:W-:Y:S01]  /*0fe0*/  IADD3 R2, P2, PT, -R2, R10, RZ ;  /* 0x0000000a02027210 */ /* 0x000fe20007f5e1ff */
[----:B------:R-:W-:-:S03]  /*0ff0*/  IMAD R5, R5, R14, R3 ;  /* 0x0000000e05057224 */ /* 0x000fc600078e0203 */
[-C--:B------:R-:W-:Y:S01]  /*1000*/  ISETP.GE.U32.AND P1, PT, R2, R11.reuse, PT ;  /* 0x0000000b0200720c */ /* 0x080fe20003f26070 */
[----:B------:R-:W-:-:S04]  /*1010*/  IMAD R4, R4, R11, R5 ;  /* 0x0000000b04047224 */ /* 0x000fc800078e0205 */
[----:B------:R-:W-:Y:S01]  /*1020*/  IMAD.X R3, R7, 0x1, ~R4, P2 ;  /* 0x0000000107037824 */ /* 0x000fe200010e0e04 */
[----:B------:R-:W-:-:S04]  /*1030*/  IADD3 R4, P2, PT, -R11, R2, RZ ;  /* 0x000000020b047210 */ /* 0x000fc80007f5e1ff */
[----:B------:R-:W-:Y:S02]  /*1040*/  ISETP.GE.U32.AND.EX P1, PT, R3, R14, PT, P1 ;  /* 0x0000000e0300720c */ /* 0x000fe40003f26110 */
[-C--:B------:R-:W-:Y:S02]  /*1050*/  IADD3.X R5, PT, PT, ~R14, R3.reuse, RZ, P2, !PT ;  /* 0x000000030e057210 */ /* 0x080fe400017fe5ff */
[----:B------:R-:W-:Y:S02]  /*1060*/  SEL R4, R4, R2, P1 ;  /* 0x0000000204047207 */ /* 0x000fe40000800000 */
[----:B------:R-:W-:Y:S02]  /*1070*/  SEL R5, R5, R3, P1 ;  /* 0x0000000305057207 */ /* 0x000fe40000800000 */
[----:B------:R-:W-:Y:S02]  /*1080*/  IADD3 R2, P3, PT, -R11, R4, RZ ;  /* 0x000000040b027210 */ /* 0x000fe40007f7e1ff */
[----:B------:R-:W-:-:S02]  /*1090*/  ISETP.GE.U32.AND P1, PT, R4, R11, PT ;  /* 0x0000000b0400720c */ /* 0x000fc40003f26070 */
[----:B------:R-:W-:Y:S01]  /*10a0*/  ISETP.NE.U32.AND P2, PT, R11, RZ, PT ;  /* 0x000000ff0b00720c */ /* 0x000fe20003f45070 */
[C---:B------:R-:W-:Y:S01]  /*10b0*/  IMAD.X R3, R5.reuse, 0x1, ~R14, P3 ;  /* 0x0000000105037824 */ /* 0x040fe200018e0e0e */
[----:B------:R-:W-:Y:S02]  /*10c0*/  ISETP.GE.U32.AND.EX P1, PT, R5, R14, PT, P1 ;  /* 0x0000000e0500720c */ /* 0x000fe40003f26110 */
[----:B------:R-:W-:Y:S02]  /*10d0*/  ISETP.NE.AND.EX P2, PT, R14, RZ, PT, P2 ;  /* 0x000000ff0e00720c */ /* 0x000fe40003f45320 */
[----:B------:R-:W-:Y:S02]  /*10e0*/  SEL R2, R2, R4, P1 ;  /* 0x0000000402027207 */ /* 0x000fe40000800000 */
[----:B------:R-:W-:Y:S02]  /*10f0*/  SEL R3, R3, R5, P1 ;  /* 0x0000000503037207 */ /* 0x000fe40000800000 */
[----:B------:R-:W-:-:S02]  /*1100*/  SEL R2, R2, 0xffffffff, P2 ;  /* 0xffffffff02027807 */ /* 0x000fc40001000000 */
[----:B------:R-:W-:Y:S01]  /*1110*/  SEL R3, R3, 0xffffffff, P2 ;  /* 0xffffffff03037807 */ /* 0x000fe20001000000 */
[----:B------:R-:W-:Y:S06]  /*1120*/  RET.REL.NODEC R16 `(_Z11countPrimesxPy) ;  /* 0xffffffec10b47950 */ /* 0x000fec0003c3ffff */
.L_x_11:
[----:B------:R-:W-:-:S00]  /*1130*/  BRA `(.L_x_11) ;  /* 0xfffffffc00fc7947 */ /* 0x000fc0000383ffff */
[----:B------:R-:W-:-:S00]  /*1140*/  NOP ;  /* 0x0000000000007918 */ /* 0x000fc00000000000 */
        /* <DEDUP_REMOVED lines=11> */
.L_x_13:


//--------------------- .nv.shared.reserved.0     --------------------------
	.section	.nv.shared.reserved.0,"aw",@nobits
	.weak		__nv_reservedSMEM_offset_0_alias
	.size		__nv_reservedSMEM_offset_0_alias, 0, 64
	.other		__nv_reservedSMEM_offset_0_alias,@"STO_CUDA_RESERVED_SHARED STV_DEFAULT"
__nv_reservedSMEM_offset_0_alias:
	.zero		0
	.zero		64


//--------------------- .nv.constant0._Z11countPrimesxPy --------------------------
	.section	.nv.constant0._Z11countPrimesxPy,"a",@progbits
	.sectionflags	@""
	.align	4
.nv.constant0._Z11countPrimesxPy:
	.zero		912


//--------------------- SYMBOLS --------------------------

	.type		.nv.reservedSmem.offset0,@object
	.size		.nv.reservedSmem.offset0,0x4
